//
// Generated by NVIDIA NVVM Compiler
//
// Compiler Build ID: CL-36424714
// Cuda compilation tools, release 13.0, V13.0.88
// Based on NVVM 20.0.0
//

.version 9.0
.target sm_100
.address_size 64

	// .globl	_Z14transposeNaivePiS_i

.visible .entry _Z14transposeNaivePiS_i(
	.param .u64 .ptr .align 1 _Z14transposeNaivePiS_i_param_0,
	.param .u64 .ptr .align 1 _Z14transposeNaivePiS_i_param_1,
	.param .u32 _Z14transposeNaivePiS_i_param_2
)
{
	.reg .pred 	%p<2>;
	.reg .b32 	%r<14>;
	.reg .b64 	%rd<9>;

	ld.param.u64 	%rd1, [_Z14transposeNaivePiS_i_param_0];
	ld.param.u64 	%rd2, [_Z14transposeNaivePiS_i_param_1];
	ld.param.u32 	%r3, [_Z14transposeNaivePiS_i_param_2];
	mov.u32 	%r4, %tid.x;
	mov.u32 	%r5, %ntid.x;
	mov.u32 	%r6, %ctaid.x;
	mad.lo.s32 	%r1, %r5, %r6, %r4;
	mov.u32 	%r7, %tid.y;
	mov.u32 	%r8, %ntid.y;
	mov.u32 	%r9, %ctaid.y;
	mad.lo.s32 	%r2, %r8, %r9, %r7;
	max.s32 	%r10, %r2, %r1;
	setp.ge.s32 	%p1, %r10, %r3;
	@%p1 bra 	$L__BB0_2;
	cvta.to.global.u64 	%rd3, %rd1;
	cvta.to.global.u64 	%rd4, %rd2;
	mad.lo.s32 	%r11, %r3, %r2, %r1;
	mul.wide.s32 	%rd5, %r11, 4;
	add.s64 	%rd6, %rd3, %rd5;
	ld.global.u32 	%r12, [%rd6];
	mad.lo.s32 	%r13, %r3, %r1, %r2;
	mul.wide.s32 	%rd7, %r13, 4;
	add.s64 	%rd8, %rd4, %rd7;
	st.global.u32 	[%rd8], %r12;
$L__BB0_2:
	ret;

}


// ===== COMPILED SASS (sm_100) =====

	.target	sm_100

	.elftype	@"ET_EXEC"


//--------------------- .note.nv.tkinfo           --------------------------
	.section	.note.nv.tkinfo,"",@"SHT_NOTE"
	.sectionflags	@"SHF_NOTE_NV_TKINFO"
	.tkinfo
        /*0018*/ 	.word	0x00000002
        /*0030*/ 	.string	""
        /*0030*/ 	.string	"ptxas"
        /*0030*/ 	.string	"Cuda compilation tools, release 13.0, V13.0.88"
        /*0030*/ 	.string	"Build cuda_13.0.r13.0/compiler.36424714_0"
        /*0030*/ 	.string	"-arch sm_100 -m 64 "



//--------------------- .note.nv.cuinfo           --------------------------
	.section	.note.nv.cuinfo,"",@"SHT_NOTE"
	.sectionflags	@"SHF_NOTE_NV_CUINFO"
        /*0018*/ 	.short	0x0002
        /*001a*/ 	.short	0x0064
        /*001c*/ 	.short	0x0082
	.zero		2


//--------------------- .nv.info                  --------------------------
	.section	.nv.info,"",@"SHT_CUDA_INFO"
	.align	4


	//----- nvinfo : EIATTR_REGCOUNT
	.align		4
        /*0000*/ 	.byte	0x04, 0x2f
        /*0002*/ 	.short	(.L_1 - .L_0)
	.align		4
.L_0:
        /*0004*/ 	.word	index@(_Z14transposeNaivePiS_i)
        /*0008*/ 	.word	0x0000000a


	//----- nvinfo : EIATTR_FRAME_SIZE
	.align		4
.L_1:
        /*000c*/ 	.byte	0x04, 0x11
        /*000e*/ 	.short	(.L_3 - .L_2)
	.align		4
.L_2:
        /*0010*/ 	.word	index@(_Z14transposeNaivePiS_i)
        /*0014*/ 	.word	0x00000000


	//----- nvinfo : EIATTR_MIN_STACK_SIZE
	.align		4
.L_3:
        /*0018*/ 	.byte	0x04, 0x12
        /*001a*/ 	.short	(.L_5 - .L_4)
	.align		4
.L_4:
        /*001c*/ 	.word	index@(_Z14transposeNaivePiS_i)
        /*0020*/ 	.word	0x00000000
.L_5:


//--------------------- .nv.compat                --------------------------
	.section	.nv.compat,"",@"SHT_CUDA_COMPAT_INFO"
	.align	4
        /*0000*/ 	.byte	0x02, 0x09, 0x00, 0x00, 0x02, 0x02, 0x01, 0x00, 0x02, 0x05, 0x05, 0x00, 0x03, 0x07, 0x01, 0x01
        /*0010*/ 	.byte	0x02, 0x03, 0x00, 0x00, 0x02, 0x06, 0x01, 0x00, 0x04, 0x0b, 0x08, 0x00, 0x09, 0x00, 0x00, 0x00
        /*0020*/ 	.byte	0x00, 0x00, 0x00, 0x00


//--------------------- .nv.info._Z14transposeNaivePiS_i --------------------------
	.section	.nv.info._Z14transposeNaivePiS_i,"",@"SHT_CUDA_INFO"
	.sectionflags	@""
	.align	4


	//----- nvinfo : EIATTR_CUDA_API_VERSION
	.align		4
        /*0000*/ 	.byte	0x04, 0x37
        /*0002*/ 	.short	(.L_7 - .L_6)
.L_6:
        /*0004*/ 	.word	0x00000082


	//----- nvinfo : EIATTR_KPARAM_INFO
	.align		4
.L_7:
        /*0008*/ 	.byte	0x04, 0x17
        /*000a*/ 	.short	(.L_9 - .L_8)
.L_8:
        /*000c*/ 	.word	0x00000000
        /*0010*/ 	.short	0x0002
        /*0012*/ 	.short	0x0010
        /*0014*/ 	.byte	0x00, 0xf0, 0x11, 0x00


	//----- nvinfo : EIATTR_KPARAM_INFO
	.align		4
.L_9:
        /*0018*/ 	.byte	0x04, 0x17
        /*001a*/ 	.short	(.L_11 - .L_10)
.L_10:
        /*001c*/ 	.word	0x00000000
        /*0020*/ 	.short	0x0001
        /*0022*/ 	.short	0x0008
        /*0024*/ 	.byte	0x00, 0xf5, 0x21, 0x00


	//----- nvinfo : EIATTR_KPARAM_INFO
	.align		4
.L_11:
        /*0028*/ 	.byte	0x04, 0x17
        /*002a*/ 	.short	(.L_13 - .L_12)
.L_12:
        /*002c*/ 	.word	0x00000000
        /*0030*/ 	.short	0x0000
        /*0032*/ 	.short	0x0000
        /*0034*/ 	.byte	0x00, 0xf5, 0x21, 0x00


	//----- nvinfo : EIATTR_SPARSE_MMA_MASK
	.align		4
.L_13:
        /*0038*/ 	.byte	0x03, 0x50
        /*003a*/ 	.short	0x0000


	//----- nvinfo : EIATTR_MAXREG_COUNT
	.align		4
        /*003c*/ 	.byte	0x03, 0x1b
        /*003e*/ 	.short	0x00ff


	//----- nvinfo : EIATTR_MERCURY_ISA_VERSION
	.align		4
        /*0040*/ 	.byte	0x03, 0x5f
        /*0042*/ 	.short	0x0101


	//----- nvinfo : EIATTR_VRC_CTA_INIT_COUNT
	.align		4
        /*0044*/ 	.byte	0x02, 0x4a
	.zero		1
	.zero		1


	//----- nvinfo : EIATTR_EXIT_INSTR_OFFSETS
	.align		4
        /*0048*/ 	.byte	0x04, 0x1c
        /*004a*/ 	.short	(.L_15 - .L_14)


	//   ....[0]....
.L_14:
        /*004c*/ 	.word	0x000000c0


	//   ....[1]....
        /*0050*/ 	.word	0x00000160


	//----- nvinfo : EIATTR_CBANK_PARAM_SIZE
	.align		4
.L_15:
        /*0054*/ 	.byte	0x03, 0x19
        /*0056*/ 	.short	0x0014


	//----- nvinfo : EIATTR_PARAM_CBANK
	.align		4
        /*0058*/ 	.byte	0x04, 0x0a
        /*005a*/ 	.short	(.L_17 - .L_16)
	.align		4
.L_16:
        /*005c*/ 	.word	index@(.nv.constant0._Z14transposeNaivePiS_i)
        /*0060*/ 	.short	0x0380
        /*0062*/ 	.short	0x0014


	//----- nvinfo : EIATTR_SW_WAR
	.align		4
.L_17:
        /*0064*/ 	.byte	0x04, 0x36
        /*0066*/ 	.short	(.L_19 - .L_18)
.L_18:
        /*0068*/ 	.word	0x00000008
.L_19:


//--------------------- .nv.callgraph             --------------------------
	.section	.nv.callgraph,"",@"SHT_CUDA_CALLGRAPH"
	.align	4
	.sectionentsize	8
	.align		4
        /*0000*/ 	.word	0x00000000
	.align		4
        /*0004*/ 	.word	0xffffffff
	.align		4
        /*0008*/ 	.word	0x00000000
	.align		4
        /*000c*/ 	.word	0xfffffffe
	.align		4
        /*0010*/ 	.word	0x00000000
	.align		4
        /*0014*/ 	.word	0xfffffffd
	.align		4
        /*0018*/ 	.word	0x00000000
	.align		4
        /*001c*/ 	.word	0xfffffffc


//--------------------- .text._Z14transposeNaivePiS_i --------------------------
	.section	.text._Z14transposeNaivePiS_i,"ax",@progbits
	.align	128
        .global         _Z14transposeNaivePiS_i
        .type           _Z14transposeNaivePiS_i,@function
        .size           _Z14transposeNaivePiS_i,(.L_x_1 - _Z14transposeNaivePiS_i)
        .other          _Z14transposeNaivePiS_i,@"STO_CUDA_ENTRY STV_DEFAULT"
_Z14transposeNaivePiS_i:
.text._Z14transposeNaivePiS_i:
[----:B------:R-:W-:Y:S01]  /*0000*/  LDC R1, c[0x0][0x37c] ;  /* 0x0000df00ff017b82 */ /* 0x000fe20000000800 */
[----:B------:R-:W0:Y:S01]  /*0010*/  S2R R0, SR_TID.X ;  /* 0x0000000000007919 */ /* 0x000e220000002100 */
[----:B------:R-:W0:Y:S01]  /*0020*/  LDCU UR4, c[0x0][0x360] ;  /* 0x00006c00ff0477ac */ /* 0x000e220008000800 */
[----:B------:R-:W0:Y:S01]  /*0030*/  S2R R3, SR_CTAID.X ;  /* 0x0000000000037919 */ /* 0x000e220000002500 */
[----:B------:R-:W1:Y:S01]  /*0040*/  LDCU UR5, c[0x0][0x364] ;  /* 0x00006c80ff0577ac */ /* 0x000e620008000800 */
[----:B------:R-:W1:Y:S01]  /*0050*/  S2R R7, SR_TID.Y ;  /* 0x0000000000077919 */ /* 0x000e620000002200 */
[----:B------:R-:W2:Y:S01]  /*0060*/  LDCU UR6, c[0x0][0x390] ;  /* 0x00007200ff0677ac */ /* 0x000ea20008000800 */
[----:B------:R-:W1:Y:S01]  /*0070*/  S2R R2, SR_CTAID.Y ;  /* 0x0000000000027919 */ /* 0x000e620000002600 */
[----:B0-----:R-:W-:Y:S02]  /*0080*/  IMAD R0, R3, UR4, R0 ;  /* 0x0000000403007c24 */ /* 0x001fe4000f8e0200 */
[----:B-1----:R-:W-:-:S05]  /*0090*/  IMAD R7, R2, UR5, R7 ;  /* 0x0000000502077c24 */ /* 0x002fca000f8e0207 */
[----:B------:R-:W-:-:S04]  /*00a0*/  VIMNMX R2, PT, PT, R0, R7, !PT ;  /* 0x0000000700027248 */ /* 0x000fc80007fe0100 */
[----:B--2---:R-:W-:-:S13]  /*00b0*/  ISETP.GE.AND P0, PT, R2, UR6, PT ;  /* 0x0000000602007c0c */ /* 0x004fda000bf06270 */
[----:B------:R-:W-:Y:S05]  /*00c0*/  @P0 EXIT ;  /* 0x000000000000094d */ /* 0x000fea0003800000 */
[----:B------:R-:W0:Y:S01]  /*00d0*/  LDC.64 R2, c[0x0][0x380] ;  /* 0x0000e000ff027b82 */ /* 0x000e220000000a00 */
[----:B------:R-:W1:Y:S01]  /*00e0*/  LDCU.64 UR4, c[0x0][0x358] ;  /* 0x00006b00ff0477ac */ /* 0x000e620008000a00 */
[----:B------:R-:W-:-:S04]  /*00f0*/  IMAD R5, R7, UR6, R0 ;  /* 0x0000000607057c24 */ /* 0x000fc8000f8e0200 */
[----:B0-----:R-:W-:Y:S02]  /*0100*/  IMAD.WIDE R2, R5, 0x4, R2 ;  /* 0x0000000405027825 */ /* 0x001fe400078e0202 */
[----:B------:R-:W0:Y:S04]  /*0110*/  LDC.64 R4, c[0x0][0x388] ;  /* 0x0000e200ff047b82 */ /* 0x000e280000000a00 */
[----:B-1----:R-:W2:Y:S01]  /*0120*/  LDG.E R3, desc[UR4][R2.64] ;  /* 0x0000000402037981 */ /* 0x002ea2000c1e1900 */
[----:B------:R-:W-:-:S04]  /*0130*/  IMAD R7, R0, UR6, R7 ;  /* 0x0000000600077c24 */ /* 0x000fc8000f8e0207 */
[----:B0-----:R-:W-:-:S05]  /*0140*/  IMAD.WIDE R4, R7, 0x4, R4 ;  /* 0x0000000407047825 */ /* 0x001fca00078e0204 */
[----:B--2---:R-:W-:Y:S01]  /*0150*/  STG.E desc[UR4][R4.64], R3 ;  /* 0x0000000304007986 */ /* 0x004fe2000c101904 */
[----:B------:R-:W-:Y:S05]  /*0160*/  EXIT ;  /* 0x000000000000794d */ /* 0x000fea0003800000 */
.L_x_0:
[----:B------:R-:W-:-:S00]  /*0170*/  BRA `(.L_x_0) ;  /* 0xfffffffc00fc7947 */ /* 0x000fc0000383ffff */
[----:B------:R-:W-:-:S00]  /*0180*/  NOP ;  /* 0x0000000000007918 */ /* 0x000fc00000000000 */
[----:B------:R-:W-:-:S00]  /*0190*/  NOP ;  /* 0x0000000000007918 */ /* 0x000fc00000000000 */
[----:B------:R-:W-:-:S00]  /*01a0*/  NOP ;  /* 0x0000000000007918 */ /* 0x000fc00000000000 */
[----:B------:R-:W-:-:S00]  /*01b0*/  NOP ;  /* 0x0000000000007918 */ /* 0x000fc00000000000 */
[----:B------:R-:W-:-:S00]  /*01c0*/  NOP ;  /* 0x0000000000007918 */ /* 0x000fc00000000000 */
[----:B------:R-:W-:-:S00]  /*01d0*/  NOP ;  /* 0x0000000000007918 */ /* 0x000fc00000000000 */
[----:B------:R-:W-:-:S00]  /*01e0*/  NOP ;  /* 0x0000000000007918 */ /* 0x000fc00000000000 */
[----:B------:R-:W-:-:S00]  /*01f0*/  NOP ;  /* 0x0000000000007918 */ /* 0x000fc00000000000 */
.L_x_1:


//--------------------- .nv.shared.reserved.0     --------------------------
	.section	.nv.shared.reserved.0,"aw",@nobits
	.weak		__nv_reservedSMEM_offset_0_alias
	.size		__nv_reservedSMEM_offset_0_alias, 0, 64
	.other		__nv_reservedSMEM_offset_0_alias,@"STO_CUDA_RESERVED_SHARED STV_DEFAULT"
__nv_reservedSMEM_offset_0_alias:
	.zero		0
	.zero		64


//--------------------- .nv.constant0._Z14transposeNaivePiS_i --------------------------
	.section	.nv.constant0._Z14transposeNaivePiS_i,"a",@progbits
	.sectionflags	@""
	.align	4
.nv.constant0._Z14transposeNaivePiS_i:
	.zero		916


//--------------------- SYMBOLS --------------------------

	.type		.nv.reservedSmem.offset0,@object
	.size		.nv.reservedSmem.offset0,0x4
